	.headerflags	@"EF_CUDA_TEXMODE_UNIFIED EF_CUDA_64BIT_ADDRESS EF_CUDA_ACCELERATORS EF_CUDA_SM90 EF_CUDA_VIRTUAL_SM(EF_CUDA_SM90)"
	.elftype	@"ET_EXEC"


//--------------------- .nv.info                  --------------------------
	.section	.nv.info,"",@"SHT_CUDA_INFO"
	.align	4


	//----- nvinfo : EIATTR_REGCOUNT
	.align		4
        /*0000*/ 	.byte	0x04, 0x2f
        /*0002*/ 	.short	(.L_1 - .L_0)
	.align		4
.L_0:
        /*0004*/ 	.word	index@(triton_poi_fused_mul_native_group_norm_sigmoid_18)
        /*0008*/ 	.word	0x00000012


	//----- nvinfo : EIATTR_MIN_STACK_SIZE
	.align		4
.L_1:
        /*000c*/ 	.byte	0x04, 0x12
        /*000e*/ 	.short	(.L_3 - .L_2)
	.align		4
.L_2:
        /*0010*/ 	.word	index@(triton_poi_fused_mul_native_group_norm_sigmoid_18)
        /*0014*/ 	.word	0x00000000


	//----- nvinfo : EIATTR_FRAME_SIZE
	.align		4
.L_3:
        /*0018*/ 	.byte	0x04, 0x11
        /*001a*/ 	.short	(.L_5 - .L_4)
	.align		4
.L_4:
        /*001c*/ 	.word	index@(triton_poi_fused_mul_native_group_norm_sigmoid_18)
        /*0020*/ 	.word	0x00000000


	//----- nvinfo : EIATTR_MIN_STACK_SIZE
	.align		4
.L_5:
        /*0024*/ 	.byte	0x04, 0x12
        /*0026*/ 	.short	(.L_7 - .L_6)
	.align		4
.L_6:
        /*0028*/ 	.word	index@(triton_poi_fused_mul_native_group_norm_sigmoid_18)
        /*002c*/ 	.word	0x00000000
.L_7:


//--------------------- .nv.info.triton_poi_fused_mul_native_group_norm_sigmoid_18 --------------------------
	.section	.nv.info.triton_poi_fused_mul_native_group_norm_sigmoid_18,"",@"SHT_CUDA_INFO"
	.sectionflags	@""
	.align	4


	//----- nvinfo : EIATTR_CUDA_API_VERSION
	.align		4
        /*0000*/ 	.byte	0x04, 0x37
        /*0002*/ 	.short	(.L_9 - .L_8)
.L_8:
        /*0004*/ 	.word	0x0000007c


	//----- nvinfo : EIATTR_KPARAM_INFO
	.align		4
.L_9:
        /*0008*/ 	.byte	0x04, 0x17
        /*000a*/ 	.short	(.L_11 - .L_10)
.L_10:
        /*000c*/ 	.word	0x00000000
        /*0010*/ 	.short	0x0006
        /*0012*/ 	.short	0x0030
        /*0014*/ 	.byte	0x00, 0xf0, 0x11, 0x00


	//----- nvinfo : EIATTR_KPARAM_INFO
	.align		4
.L_11:
        /*0018*/ 	.byte	0x04, 0x17
        /*001a*/ 	.short	(.L_13 - .L_12)
.L_12:
        /*001c*/ 	.word	0x00000000
        /*0020*/ 	.short	0x0005
        /*0022*/ 	.short	0x0028
        /*0024*/ 	.byte	0x00, 0xf4, 0x21, 0x00


	//----- nvinfo : EIATTR_KPARAM_INFO
	.align		4
.L_13:
        /*0028*/ 	.byte	0x04, 0x17
        /*002a*/ 	.short	(.L_15 - .L_14)
.L_14:
        /*002c*/ 	.word	0x00000000
        /*0030*/ 	.short	0x0004
        /*0032*/ 	.short	0x0020
        /*0034*/ 	.byte	0x00, 0xf4, 0x21, 0x00


	//----- nvinfo : EIATTR_KPARAM_INFO
	.align		4
.L_15:
        /*0038*/ 	.byte	0x04, 0x17
        /*003a*/ 	.short	(.L_17 - .L_16)
.L_16:
        /*003c*/ 	.word	0x00000000
        /*0040*/ 	.short	0x0003
        /*0042*/ 	.short	0x0018
        /*0044*/ 	.byte	0x00, 0xf4, 0x21, 0x00


	//----- nvinfo : EIATTR_KPARAM_INFO
	.align		4
.L_17:
        /*0048*/ 	.byte	0x04, 0x17
        /*004a*/ 	.short	(.L_19 - .L_18)
.L_18:
        /*004c*/ 	.word	0x00000000
        /*0050*/ 	.short	0x0002
        /*0052*/ 	.short	0x0010
        /*0054*/ 	.byte	0x00, 0xf4, 0x21, 0x00


	//----- nvinfo : EIATTR_KPARAM_INFO
	.align		4
.L_19:
        /*0058*/ 	.byte	0x04, 0x17
        /*005a*/ 	.short	(.L_21 - .L_20)
.L_20:
        /*005c*/ 	.word	0x00000000
        /*0060*/ 	.short	0x0001
        /*0062*/ 	.short	0x0008
        /*0064*/ 	.byte	0x00, 0xf4, 0x21, 0x00


	//----- nvinfo : EIATTR_KPARAM_INFO
	.align		4
.L_21:
        /*0068*/ 	.byte	0x04, 0x17
        /*006a*/ 	.short	(.L_23 - .L_22)
.L_22:
        /*006c*/ 	.word	0x00000000
        /*0070*/ 	.short	0x0000
        /*0072*/ 	.short	0x0000
        /*0074*/ 	.byte	0x00, 0xf4, 0x21, 0x00


	//----- nvinfo : EIATTR_SPARSE_MMA_MASK
	.align		4
.L_23:
        /*0078*/ 	.byte	0x03, 0x50
        /*007a*/ 	.short	0x0000


	//----- nvinfo : EIATTR_MAXREG_COUNT
	.align		4
        /*007c*/ 	.byte	0x03, 0x1b
        /*007e*/ 	.short	0x00ff


	//----- nvinfo : EIATTR_EXIT_INSTR_OFFSETS
	.align		4
        /*0080*/ 	.byte	0x04, 0x1c
        /*0082*/ 	.short	(.L_25 - .L_24)


	//   ....[0]....
.L_24:
        /*0084*/ 	.word	0x00000440


	//----- nvinfo : EIATTR_REQNTID
	.align		4
.L_25:
        /*0088*/ 	.byte	0x04, 0x10
        /*008a*/ 	.short	(.L_27 - .L_26)
.L_26:
        /*008c*/ 	.word	0x00000080
        /*0090*/ 	.word	0x00000001
        /*0094*/ 	.word	0x00000001


	//----- nvinfo : EIATTR_CBANK_PARAM_SIZE
	.align		4
.L_27:
        /*0098*/ 	.byte	0x03, 0x19
        /*009a*/ 	.short	0x0034


	//----- nvinfo : EIATTR_PARAM_CBANK
	.align		4
        /*009c*/ 	.byte	0x04, 0x0a
        /*009e*/ 	.short	(.L_29 - .L_28)
	.align		4
.L_28:
        /*00a0*/ 	.word	index@(.nv.constant0.triton_poi_fused_mul_native_group_norm_sigmoid_18)
        /*00a4*/ 	.short	0x0210
        /*00a6*/ 	.short	0x0034


	//----- nvinfo : EIATTR_SW_WAR
	.align		4
.L_29:
        /*00a8*/ 	.byte	0x04, 0x36
        /*00aa*/ 	.short	(.L_31 - .L_30)
.L_30:
        /*00ac*/ 	.word	0x00000008
.L_31:


//--------------------- .nv.callgraph             --------------------------
	.section	.nv.callgraph,"",@"SHT_CUDA_CALLGRAPH"
	.align	4
	.sectionentsize	8
	.align		4
        /*0000*/ 	.word	0x00000000
	.align		4
        /*0004*/ 	.word	0xffffffff
	.align		4
        /*0008*/ 	.word	0x00000000
	.align		4
        /*000c*/ 	.word	0xfffffffe
	.align		4
        /*0010*/ 	.word	0x00000000
	.align		4
        /*0014*/ 	.word	0xfffffffd
	.align		4
        /*0018*/ 	.word	0x00000000
	.align		4
        /*001c*/ 	.word	0xfffffffc


//--------------------- .text.triton_poi_fused_mul_native_group_norm_sigmoid_18 --------------------------
	.section	.text.triton_poi_fused_mul_native_group_norm_sigmoid_18,"ax",@progbits
	.align	128
        .global         triton_poi_fused_mul_native_group_norm_sigmoid_18
        .type           triton_poi_fused_mul_native_group_norm_sigmoid_18,@function
        .size           triton_poi_fused_mul_native_group_norm_sigmoid_18,(.L_x_1 - triton_poi_fused_mul_native_group_norm_sigmoid_18)
        .other          triton_poi_fused_mul_native_group_norm_sigmoid_18,@"STO_CUDA_ENTRY STV_DEFAULT"
triton_poi_fused_mul_native_group_norm_sigmoid_18:
.text.triton_poi_fused_mul_native_group_norm_sigmoid_18:
[----:B------:R-:W-:Y:S01]  /*0000*/  LDC R1, c[0x0][0x28] ;  /* 0x00000a00ff017b82 */ /* 0x000fe20000000800 */
[----:B------:R-:W1:Y:S07]  /*0010*/  S2R R0, SR_TID.X ;  /* 0x0000000000007919 */ /* 0x000e6e0000002100 */
[----:B------:R-:W2:Y:S01]  /*0020*/  LDC.64 R10, c[0x0][0x220] ;  /* 0x00008800ff0a7b82 */ /* 0x000ea20000000a00 */
[----:B------:R-:W-:Y:S01]  /*0030*/  ULDC.64 UR4, c[0x0][0x208] ;  /* 0x0000820000047ab9 */ /* 0x000fe20000000a00 */
[----:B------:R-:W3:Y:S06]  /*0040*/  S2R R3, SR_CTAID.X ;  /* 0x0000000000037919 */ /* 0x000eec0000002500 */
[----:B------:R-:W4:Y:S08]  /*0050*/  LDC.64 R8, c[0x0][0x218] ;  /* 0x00008600ff087b82 */ /* 0x000f300000000a00 */
[----:B------:R-:W5:Y:S08]  /*0060*/  LDC.64 R6, c[0x0][0x228] ;  /* 0x00008a00ff067b82 */ /* 0x000f700000000a00 */
[----:B------:R-:W5:Y:S01]  /*0070*/  LDC.64 R4, c[0x0][0x230] ;  /* 0x00008c00ff047b82 */ /* 0x000f620000000a00 */
[----:B-1----:R-:W-:-:S04]  /*0080*/  SHF.L.U32 R0, R0, 0x1, RZ ;  /* 0x0000000100007819 */ /* 0x002fc800000006ff */
[----:B------:R-:W-:Y:S02]  /*0090*/  LOP3.LUT R0, R0, 0xfe, RZ, 0xc0, !PT ;  /* 0x000000fe00007812 */ /* 0x000fe400078ec0ff */
[----:B---3--:R-:W-:Y:S02]  /*00a0*/  SHF.R.S32.HI R13, RZ, 0x17, R3 ;  /* 0x00000017ff0d7819 */ /* 0x008fe40000011403 */
[----:B------:R-:W-:Y:S02]  /*00b0*/  LEA R0, R3, R0, 0x8 ;  /* 0x0000000003007211 */ /* 0x000fe400078e40ff */
[----:B------:R-:W-:Y:S01]  /*00c0*/  SGXT R13, R13, 0x1 ;  /* 0x000000010d0d781a */ /* 0x000fe20000000200 */
[----:B------:R-:W1:Y:S02]  /*00d0*/  LDC.64 R2, c[0x0][0x238] ;  /* 0x00008e00ff027b82 */ /* 0x000e640000000a00 */
[----:B----4-:R-:W-:Y:S01]  /*00e0*/  IMAD.WIDE R8, R0, 0x4, R8 ;  /* 0x0000000400087825 */ /* 0x010fe200078e0208 */
[----:B------:R-:W-:-:S02]  /*00f0*/  LEA.HI R12, R13, R0, RZ, 0x6 ;  /* 0x000000000d0c7211 */ /* 0x000fc400078f30ff */
[----:B------:R-:W-:Y:S02]  /*0100*/  LEA.HI R14, R13, R0, RZ, 0x9 ;  /* 0x000000000d0e7211 */ /* 0x000fe400078f48ff */
[----:B------:R-:W-:Y:S01]  /*0110*/  SHF.R.S32.HI R13, RZ, 0x6, R12 ;  /* 0x00000006ff0d7819 */ /* 0x000fe2000001140c */
[----:B------:R-:W3:Y:S01]  /*0120*/  LDG.E.64 R8, desc[UR4][R8.64] ;  /* 0x0000000408087981 */ /* 0x000ee2000c1e1b00 */
[----:B------:R-:W-:Y:S02]  /*0130*/  SHF.R.S32.HI R15, RZ, 0x9, R14 ;  /* 0x00000009ff0f7819 */ /* 0x000fe4000001140e */
[----:B------:R-:W-:-:S03]  /*0140*/  SHF.R.S32.HI R12, RZ, 0x1f, R12 ;  /* 0x0000001fff0c7819 */ /* 0x000fc6000001140c */
[----:B--2---:R-:W-:Y:S01]  /*0150*/  IMAD.WIDE R10, R15, 0x4, R10 ;  /* 0x000000040f0a7825 */ /* 0x004fe200078e020a */
[----:B------:R-:W-:-:S03]  /*0160*/  LEA.HI R12, R12, R13, RZ, 0x8 ;  /* 0x0000000d0c0c7211 */ /* 0x000fc600078f40ff */
[----:B-----5:R-:W-:Y:S01]  /*0170*/  IMAD.WIDE R6, R15, 0x4, R6 ;  /* 0x000000040f067825 */ /* 0x020fe200078e0206 */
[----:B------:R-:W-:Y:S01]  /*0180*/  LOP3.LUT R12, R12, 0xffffff00, RZ, 0xc0, !PT ;  /* 0xffffff000c0c7812 */ /* 0x000fe200078ec0ff */
[----:B------:R-:W3:Y:S03]  /*0190*/  LDG.E.EL R10, desc[UR4][R10.64] ;  /* 0x000000040a0a7981 */ /* 0x000ee6000c2e1900 */
[----:B------:R-:W-:Y:S01]  /*01a0*/  IADD3 R13, R13, -R12, RZ ;  /* 0x8000000c0d0d7210 */ /* 0x000fe20007ffe0ff */
[----:B------:R-:W2:Y:S04]  /*01b0*/  LDG.E.EL R6, desc[UR4][R6.64] ;  /* 0x0000000406067981 */ /* 0x000ea8000c2e1900 */
[----:B0-----:R-:W-:-:S04]  /*01c0*/  IMAD.WIDE R4, R13, 0x4, R4 ;  /* 0x000000040d047825 */ /* 0x001fc800078e0204 */
[----:B-1----:R-:W-:Y:S02]  /*01d0*/  IMAD.WIDE R2, R13, 0x4, R2 ;  /* 0x000000040d027825 */ /* 0x002fe400078e0202 */
[----:B------:R-:W4:Y:S04]  /*01e0*/  LDG.E.EL R4, desc[UR4][R4.64] ;  /* 0x0000000404047981 */ /* 0x000f28000c2e1900 */
[----:B------:R-:W4:Y:S01]  /*01f0*/  LDG.E.EL R3, desc[UR4][R2.64] ;  /* 0x0000000402037981 */ /* 0x000f22000c2e1900 */
[----:B---3--:R-:W-:-:S04]  /*0200*/  FADD R13, R8, -R10 ;  /* 0x8000000a080d7221 */ /* 0x008fc80000000000 */
[----:B--2---:R-:W-:Y:S01]  /*0210*/  FMUL R12, R6, R13 ;  /* 0x0000000d060c7220 */ /* 0x004fe20000400000 */
[----:B------:R-:W-:-:S04]  /*0220*/  FADD R13, R9, -R10 ;  /* 0x8000000a090d7221 */ /* 0x000fc80000000000 */
[----:B------:R-:W-:Y:S01]  /*0230*/  FMUL R10, R6, R13 ;  /* 0x0000000d060a7220 */ /* 0x000fe20000400000 */
[----:B----4-:R-:W-:-:S03]  /*0240*/  FFMA R12, R4, R12, R3 ;  /* 0x0000000c040c7223 */ /* 0x010fc60000000003 */
[----:B------:R-:W-:Y:S01]  /*0250*/  FFMA R10, R4, R10, R3 ;  /* 0x0000000a040a7223 */ /* 0x000fe20000000003 */
[----:B------:R-:W-:-:S03]  /*0260*/  FADD R8, RZ, -R12 ;  /* 0x8000000cff087221 */ /* 0x000fc60000000000 */
[----:B------:R-:W-:Y:S01]  /*0270*/  FADD R6, RZ, -R10 ;  /* 0x8000000aff067221 */ /* 0x000fe20000000000 */
[----:B------:R-:W-:-:S03]  /*0280*/  FMUL R8, R8, 1.4426950216293334961 ;  /* 0x3fb8aa3b08087820 */ /* 0x000fc60000400000 */
[----:B------:R-:W-:Y:S02]  /*0290*/  FMUL R6, R6, 1.4426950216293334961 ;  /* 0x3fb8aa3b06067820 */ /* 0x000fe40000400000 */
[----:B------:R-:W-:-:S03]  /*02a0*/  FSETP.GEU.AND P0, PT, R8, -126, PT ;  /* 0xc2fc00000800780b */ /* 0x000fc60003f0e000 */
[----:B------:R-:W-:-:S10]  /*02b0*/  FSETP.GEU.AND P1, PT, R6, -126, PT ;  /* 0xc2fc00000600780b */ /* 0x000fd40003f2e000 */
[----:B------:R-:W-:-:S03]  /*02c0*/  @!P0 FMUL R8, R8, 0.5 ;  /* 0x3f00000008088820 */ /* 0x000fc60000400000 */
[----:B------:R-:W-:Y:S01]  /*02d0*/  @!P1 FMUL R6, R6, 0.5 ;  /* 0x3f00000006069820 */ /* 0x000fe20000400000 */
[----:B------:R-:W0:Y:S08]  /*02e0*/  MUFU.EX2 R2, R8 ;  /* 0x0000000800027308 */ /* 0x000e300000000800 */
[----:B------:R-:W1:Y:S01]  /*02f0*/  MUFU.EX2 R3, R6 ;  /* 0x0000000600037308 */ /* 0x000e620000000800 */
[----:B0-----:R-:W-:-:S04]  /*0300*/  @!P0 FMUL R2, R2, R2 ;  /* 0x0000000202028220 */ /* 0x001fc80000400000 */
[----:B------:R-:W-:Y:S01]  /*0310*/  FADD R4, R2, 1 ;  /* 0x3f80000002047421 */ /* 0x000fe20000000000 */
[----:B-1----:R-:W-:-:S04]  /*0320*/  @!P1 FMUL R3, R3, R3 ;  /* 0x0000000303039220 */ /* 0x002fc80000400000 */
[----:B------:R-:W-:Y:S01]  /*0330*/  FADD R5, R3, 1 ;  /* 0x3f80000003057421 */ /* 0x000fe20000000000 */
[----:B------:R-:W-:Y:S01]  /*0340*/  FSETP.GT.AND P0, PT, R4, 8.50705917302346158658e+37, PT ;  /* 0x7e8000000400780b */ /* 0x000fe20003f04000 */
[----:B------:R-:W0:Y:S03]  /*0350*/  LDC.64 R2, c[0x0][0x210] ;  /* 0x00008400ff027b82 */ /* 0x000e260000000a00 */
[----:B------:R-:W-:Y:S01]  /*0360*/  FSETP.GT.AND P1, PT, R5, 8.50705917302346158658e+37, PT ;  /* 0x7e8000000500780b */ /* 0x000fe20003f24000 */
[----:B------:R-:W-:-:S08]  /*0370*/  HFMA2.MMA R6, -RZ, RZ, 1.625, 0 ;  /* 0x3e800000ff067435 */ /* 0x000fd000000001ff */
[----:B------:R-:W-:-:S04]  /*0380*/  @P0 FMUL R4, R4, 0.25 ;  /* 0x3e80000004040820 */ /* 0x000fc80000400000 */
[----:B------:R-:W-:Y:S02]  /*0390*/  @P1 FMUL R5, R5, 0.25 ;  /* 0x3e80000005051820 */ /* 0x000fe40000400000 */
[----:B------:R-:W1:Y:S08]  /*03a0*/  MUFU.RCP R4, R4 ;  /* 0x0000000400047308 */ /* 0x000e700000001000 */
[----:B------:R-:W2:Y:S01]  /*03b0*/  MUFU.RCP R5, R5 ;  /* 0x0000000500057308 */ /* 0x000ea20000001000 */
[----:B------:R-:W-:-:S02]  /*03c0*/  FSEL R7, R6, 1, P0 ;  /* 0x3f80000006077808 */ /* 0x000fc40000000000 */
[----:B------:R-:W-:-:S03]  /*03d0*/  FSEL R6, R6, 1, P1 ;  /* 0x3f80000006067808 */ /* 0x000fc60000800000 */
[----:B-1----:R-:W-:Y:S01]  /*03e0*/  FMUL R7, R4, R7 ;  /* 0x0000000704077220 */ /* 0x002fe20000400000 */
[----:B0-----:R-:W-:-:S04]  /*03f0*/  IMAD.WIDE R2, R0, 0x4, R2 ;  /* 0x0000000400027825 */ /* 0x001fc800078e0202 */
[----:B------:R-:W-:Y:S01]  /*0400*/  FMUL R8, R12, R7 ;  /* 0x000000070c087220 */ /* 0x000fe20000400000 */
[----:B--2---:R-:W-:-:S04]  /*0410*/  FMUL R9, R5, R6 ;  /* 0x0000000605097220 */ /* 0x004fc80000400000 */
[----:B------:R-:W-:-:S05]  /*0420*/  FMUL R9, R10, R9 ;  /* 0x000000090a097220 */ /* 0x000fca0000400000 */
[----:B------:R-:W-:Y:S01]  /*0430*/  STG.E.64 desc[UR4][R2.64], R8 ;  /* 0x0000000802007986 */ /* 0x000fe2000c101b04 */
[----:B------:R-:W-:Y:S05]  /*0440*/  EXIT ;  /* 0x000000000000794d */ /* 0x000fea0003800000 */
.L_x_0:
[----:B------:R-:W-:-:S00]  /*0450*/  BRA `(.L_x_0) ;  /* 0xfffffffc00fc7947 */ /* 0x000fc0000383ffff */
[----:B------:R-:W-:-:S00]  /*0460*/  NOP ;  /* 0x0000000000007918 */ /* 0x000fc00000000000 */
        /* <DEDUP_REMOVED lines=9> */
.L_x_1:


//--------------------- .nv.constant0.triton_poi_fused_mul_native_group_norm_sigmoid_18 --------------------------
	.section	.nv.constant0.triton_poi_fused_mul_native_group_norm_sigmoid_18,"a",@progbits
	.sectionflags	@""
	.align	4
.nv.constant0.triton_poi_fused_mul_native_group_norm_sigmoid_18:
	.zero		580
